//
// Generated by NVIDIA NVVM Compiler
//
// Compiler Build ID: CL-36424714
// Cuda compilation tools, release 13.0, V13.0.88
// Based on NVVM 20.0.0
//

.version 9.0
.target sm_100
.address_size 64

	// .globl	_Z5goGPUPfS_S_S_

.visible .entry _Z5goGPUPfS_S_S_(
	.param .u64 .ptr .align 1 _Z5goGPUPfS_S_S__param_0,
	.param .u64 .ptr .align 1 _Z5goGPUPfS_S_S__param_1,
	.param .u64 .ptr .align 1 _Z5goGPUPfS_S_S__param_2,
	.param .u64 .ptr .align 1 _Z5goGPUPfS_S_S__param_3
)
{
	.reg .b32 	%f<43>;
	.reg .b64 	%rd<9>;

	ld.param.u64 	%rd1, [_Z5goGPUPfS_S_S__param_0];
	ld.param.u64 	%rd2, [_Z5goGPUPfS_S_S__param_1];
	ld.param.u64 	%rd3, [_Z5goGPUPfS_S_S__param_2];
	ld.param.u64 	%rd4, [_Z5goGPUPfS_S_S__param_3];
	cvta.to.global.u64 	%rd5, %rd4;
	cvta.to.global.u64 	%rd6, %rd3;
	cvta.to.global.u64 	%rd7, %rd2;
	cvta.to.global.u64 	%rd8, %rd1;
	ld.global.f32 	%f1, [%rd8+36];
	ld.global.f32 	%f2, [%rd7+36];
	ld.global.f32 	%f3, [%rd6+36];
	mul.f32 	%f4, %f1, %f2;
	sub.f32 	%f5, %f3, %f4;
	st.global.f32 	[%rd5+36], %f5;
	ld.global.f32 	%f6, [%rd8];
	ld.global.f32 	%f7, [%rd7];
	ld.global.f32 	%f8, [%rd6];
	neg.f32 	%f9, %f7;
	fma.rn.f32 	%f10, %f6, %f9, %f8;
	st.global.f32 	[%rd5], %f10;
	ld.global.f32 	%f11, [%rd8+4];
	ld.global.f32 	%f12, [%rd7+4];
	ld.global.f32 	%f13, [%rd6+4];
	fma.rn.f32 	%f14, %f11, %f12, %f13;
	st.global.f32 	[%rd5+4], %f14;
	ld.global.f32 	%f15, [%rd8+8];
	ld.global.f32 	%f16, [%rd7+8];
	ld.global.f32 	%f17, [%rd6+8];
	mul.f32 	%f18, %f15, %f16;
	sub.f32 	%f19, %f18, %f17;
	st.global.f32 	[%rd5+8], %f19;
	ld.global.f32 	%f20, [%rd8+12];
	ld.global.f32 	%f21, [%rd7+12];
	ld.global.f32 	%f22, [%rd6+12];
	mul.f32 	%f23, %f20, %f21;
	mul.f32 	%f24, %f21, %f22;
	sub.f32 	%f25, %f23, %f24;
	st.global.f32 	[%rd5+12], %f25;
	ld.global.f32 	%f26, [%rd8+16];
	ld.global.f32 	%f27, [%rd7+16];
	ld.global.f32 	%f28, [%rd6+16];
	mul.f32 	%f29, %f27, %f28;
	fma.rn.f32 	%f30, %f26, %f27, %f29;
	st.global.f32 	[%rd5+16], %f30;
	ld.global.f32 	%f31, [%rd8+20];
	fma.rn.f32 	%f32, %f31, 0fBDC9446A, 0f3E4E18FE;
	fma.rn.f32 	%f33, %f31, %f32, 0fBE83B9E4;
	fma.rn.f32 	%f34, %f31, %f33, 0f3EAB05EC;
	fma.rn.f32 	%f35, %f31, %f34, 0fBEFFE97E;
	fma.rn.f32 	%f36, %f31, %f35, 0f3F7FFF14;
	mul.f32 	%f37, %f31, %f36;
	st.global.f32 	[%rd5+20], %f37;
	ld.global.f32 	%f38, [%rd8+24];
	fma.rn.f32 	%f39, %f38, 0f3FB8AA3B, 0f3F000000;
	cvt.rmi.f32.f32 	%f40, %f39;
	fma.rn.f32 	%f41, %f40, 0fBF317200, %f38;
	fma.rn.f32 	%f42, %f40, 0fB5BFBE8E, %f41;
	st.global.f32 	[%rd5+24], %f42;
	ret;

}


// ===== COMPILED SASS (sm_100) =====

	.target	sm_100

	.elftype	@"ET_EXEC"


//--------------------- .note.nv.tkinfo           --------------------------
	.section	.note.nv.tkinfo,"",@"SHT_NOTE"
	.sectionflags	@"SHF_NOTE_NV_TKINFO"
	.tkinfo
        /*0018*/ 	.word	0x00000002
        /*0030*/ 	.string	""
        /*0030*/ 	.string	"ptxas"
        /*0030*/ 	.string	"Cuda compilation tools, release 13.0, V13.0.88"
        /*0030*/ 	.string	"Build cuda_13.0.r13.0/compiler.36424714_0"
        /*0030*/ 	.string	"-arch sm_100 -m 64 "



//--------------------- .note.nv.cuinfo           --------------------------
	.section	.note.nv.cuinfo,"",@"SHT_NOTE"
	.sectionflags	@"SHF_NOTE_NV_CUINFO"
        /*0018*/ 	.short	0x0002
        /*001a*/ 	.short	0x0064
        /*001c*/ 	.short	0x0082
	.zero		2


//--------------------- .nv.info                  --------------------------
	.section	.nv.info,"",@"SHT_CUDA_INFO"
	.align	4


	//----- nvinfo : EIATTR_REGCOUNT
	.align		4
        /*0000*/ 	.byte	0x04, 0x2f
        /*0002*/ 	.short	(.L_1 - .L_0)
	.align		4
.L_0:
        /*0004*/ 	.word	index@(_Z5goGPUPfS_S_S_)
        /*0008*/ 	.word	0x00000014


	//----- nvinfo : EIATTR_FRAME_SIZE
	.align		4
.L_1:
        /*000c*/ 	.byte	0x04, 0x11
        /*000e*/ 	.short	(.L_3 - .L_2)
	.align		4
.L_2:
        /*0010*/ 	.word	index@(_Z5goGPUPfS_S_S_)
        /*0014*/ 	.word	0x00000000


	//----- nvinfo : EIATTR_MIN_STACK_SIZE
	.align		4
.L_3:
        /*0018*/ 	.byte	0x04, 0x12
        /*001a*/ 	.short	(.L_5 - .L_4)
	.align		4
.L_4:
        /*001c*/ 	.word	index@(_Z5goGPUPfS_S_S_)
        /*0020*/ 	.word	0x00000000
.L_5:


//--------------------- .nv.compat                --------------------------
	.section	.nv.compat,"",@"SHT_CUDA_COMPAT_INFO"
	.align	4
        /*0000*/ 	.byte	0x02, 0x09, 0x00, 0x00, 0x02, 0x02, 0x01, 0x00, 0x02, 0x05, 0x05, 0x00, 0x03, 0x07, 0x01, 0x01
        /*0010*/ 	.byte	0x02, 0x03, 0x00, 0x00, 0x02, 0x06, 0x01, 0x00, 0x04, 0x0b, 0x08, 0x00, 0x09, 0x00, 0x00, 0x00
        /*0020*/ 	.byte	0x00, 0x00, 0x00, 0x00


//--------------------- .nv.info._Z5goGPUPfS_S_S_ --------------------------
	.section	.nv.info._Z5goGPUPfS_S_S_,"",@"SHT_CUDA_INFO"
	.sectionflags	@""
	.align	4


	//----- nvinfo : EIATTR_CUDA_API_VERSION
	.align		4
        /*0000*/ 	.byte	0x04, 0x37
        /*0002*/ 	.short	(.L_7 - .L_6)
.L_6:
        /*0004*/ 	.word	0x00000082


	//----- nvinfo : EIATTR_KPARAM_INFO
	.align		4
.L_7:
        /*0008*/ 	.byte	0x04, 0x17
        /*000a*/ 	.short	(.L_9 - .L_8)
.L_8:
        /*000c*/ 	.word	0x00000000
        /*0010*/ 	.short	0x0003
        /*0012*/ 	.short	0x0018
        /*0014*/ 	.byte	0x00, 0xf5, 0x21, 0x00


	//----- nvinfo : EIATTR_KPARAM_INFO
	.align		4
.L_9:
        /*0018*/ 	.byte	0x04, 0x17
        /*001a*/ 	.short	(.L_11 - .L_10)
.L_10:
        /*001c*/ 	.word	0x00000000
        /*0020*/ 	.short	0x0002
        /*0022*/ 	.short	0x0010
        /*0024*/ 	.byte	0x00, 0xf5, 0x21, 0x00


	//----- nvinfo : EIATTR_KPARAM_INFO
	.align		4
.L_11:
        /*0028*/ 	.byte	0x04, 0x17
        /*002a*/ 	.short	(.L_13 - .L_12)
.L_12:
        /*002c*/ 	.word	0x00000000
        /*0030*/ 	.short	0x0001
        /*0032*/ 	.short	0x0008
        /*0034*/ 	.byte	0x00, 0xf5, 0x21, 0x00


	//----- nvinfo : EIATTR_KPARAM_INFO
	.align		4
.L_13:
        /*0038*/ 	.byte	0x04, 0x17
        /*003a*/ 	.short	(.L_15 - .L_14)
.L_14:
        /*003c*/ 	.word	0x00000000
        /*0040*/ 	.short	0x0000
        /*0042*/ 	.short	0x0000
        /*0044*/ 	.byte	0x00, 0xf5, 0x21, 0x00


	//----- nvinfo : EIATTR_SPARSE_MMA_MASK
	.align		4
.L_15:
        /*0048*/ 	.byte	0x03, 0x50
        /*004a*/ 	.short	0x0000


	//----- nvinfo : EIATTR_MAXREG_COUNT
	.align		4
        /*004c*/ 	.byte	0x03, 0x1b
        /*004e*/ 	.short	0x00ff


	//----- nvinfo : EIATTR_MERCURY_ISA_VERSION
	.align		4
        /*0050*/ 	.byte	0x03, 0x5f
        /*0052*/ 	.short	0x0101


	//----- nvinfo : EIATTR_VRC_CTA_INIT_COUNT
	.align		4
        /*0054*/ 	.byte	0x02, 0x4a
	.zero		1
	.zero		1


	//----- nvinfo : EIATTR_EXIT_INSTR_OFFSETS
	.align		4
        /*0058*/ 	.byte	0x04, 0x1c
        /*005a*/ 	.short	(.L_17 - .L_16)


	//   ....[0]....
.L_16:
        /*005c*/ 	.word	0x00000360


	//----- nvinfo : EIATTR_CBANK_PARAM_SIZE
	.align		4
.L_17:
        /*0060*/ 	.byte	0x03, 0x19
        /*0062*/ 	.short	0x0020


	//----- nvinfo : EIATTR_PARAM_CBANK
	.align		4
        /*0064*/ 	.byte	0x04, 0x0a
        /*0066*/ 	.short	(.L_19 - .L_18)
	.align		4
.L_18:
        /*0068*/ 	.word	index@(.nv.constant0._Z5goGPUPfS_S_S_)
        /*006c*/ 	.short	0x0380
        /*006e*/ 	.short	0x0020


	//----- nvinfo : EIATTR_SW_WAR
	.align		4
.L_19:
        /*0070*/ 	.byte	0x04, 0x36
        /*0072*/ 	.short	(.L_21 - .L_20)
.L_20:
        /*0074*/ 	.word	0x00000008
.L_21:


//--------------------- .nv.callgraph             --------------------------
	.section	.nv.callgraph,"",@"SHT_CUDA_CALLGRAPH"
	.align	4
	.sectionentsize	8
	.align		4
        /*0000*/ 	.word	0x00000000
	.align		4
        /*0004*/ 	.word	0xffffffff
	.align		4
        /*0008*/ 	.word	0x00000000
	.align		4
        /*000c*/ 	.word	0xfffffffe
	.align		4
        /*0010*/ 	.word	0x00000000
	.align		4
        /*0014*/ 	.word	0xfffffffd
	.align		4
        /*0018*/ 	.word	0x00000000
	.align		4
        /*001c*/ 	.word	0xfffffffc


//--------------------- .text._Z5goGPUPfS_S_S_    --------------------------
	.section	.text._Z5goGPUPfS_S_S_,"ax",@progbits
	.align	128
        .global         _Z5goGPUPfS_S_S_
        .type           _Z5goGPUPfS_S_S_,@function
        .size           _Z5goGPUPfS_S_S_,(.L_x_1 - _Z5goGPUPfS_S_S_)
        .other          _Z5goGPUPfS_S_S_,@"STO_CUDA_ENTRY STV_DEFAULT"
_Z5goGPUPfS_S_S_:
.text._Z5goGPUPfS_S_S_:
[----:B------:R-:W-:Y:S08]  /*0000*/  LDC R1, c[0x0][0x37c] ;  /* 0x0000df00ff017b82 */ /* 0x000ff00000000800 */
[----:B------:R-:W0:Y:S01]  /*0010*/  LDC.64 R4, c[0x0][0x380] ;  /* 0x0000e000ff047b82 */ /* 0x000e220000000a00 */
[----:B------:R-:W0:Y:S07]  /*0020*/  LDCU.64 UR4, c[0x0][0x358] ;  /* 0x00006b00ff0477ac */ /* 0x000e2e0008000a00 */
[----:B------:R-:W1:Y:S08]  /*0030*/  LDC.64 R8, c[0x0][0x388] ;  /* 0x0000e200ff087b82 */ /* 0x000e700000000a00 */
[----:B------:R-:W2:Y:S01]  /*0040*/  LDC.64 R6, c[0x0][0x390] ;  /* 0x0000e400ff067b82 */ /* 0x000ea20000000a00 */
[----:B0-----:R-:W3:Y:S04]  /*0050*/  LDG.E R0, desc[UR4][R4.64+0x24] ;  /* 0x0000240404007981 */ /* 0x001ee8000c1e1900 */
[----:B-1----:R-:W3:Y:S04]  /*0060*/  LDG.E R11, desc[UR4][R8.64+0x24] ;  /* 0x00002404080b7981 */ /* 0x002ee8000c1e1900 */
[----:B--2---:R-:W3:Y:S01]  /*0070*/  LDG.E R13, desc[UR4][R6.64+0x24] ;  /* 0x00002404060d7981 */ /* 0x004ee2000c1e1900 */
[----:B------:R-:W0:Y:S01]  /*0080*/  LDC.64 R2, c[0x0][0x398] ;  /* 0x0000e600ff027b82 */ /* 0x000e220000000a00 */
[----:B---3--:R-:W-:-:S05]  /*0090*/  FFMA R11, -R0, R11, R13 ;  /* 0x0000000b000b7223 */ /* 0x008fca000000010d */
[----:B0-----:R0:W-:Y:S04]  /*00a0*/  STG.E desc[UR4][R2.64+0x24], R11 ;  /* 0x0000240b02007986 */ /* 0x0011e8000c101904 */
[----:B------:R-:W2:Y:S04]  /*00b0*/  LDG.E R0, desc[UR4][R4.64] ;  /* 0x0000000404007981 */ /* 0x000ea8000c1e1900 */
[----:B------:R-:W2:Y:S04]  /*00c0*/  LDG.E R13, desc[UR4][R8.64] ;  /* 0x00000004080d7981 */ /* 0x000ea8000c1e1900 */
[----:B------:R-:W2:Y:S02]  /*00d0*/  LDG.E R15, desc[UR4][R6.64] ;  /* 0x00000004060f7981 */ /* 0x000ea4000c1e1900 */
[----:B--2---:R-:W-:-:S05]  /*00e0*/  FFMA R13, R0, -R13, R15 ;  /* 0x8000000d000d7223 */ /* 0x004fca000000000f */
[----:B------:R1:W-:Y:S04]  /*00f0*/  STG.E desc[UR4][R2.64], R13 ;  /* 0x0000000d02007986 */ /* 0x0003e8000c101904 */
[----:B------:R-:W2:Y:S04]  /*0100*/  LDG.E R0, desc[UR4][R4.64+0x4] ;  /* 0x0000040404007981 */ /* 0x000ea8000c1e1900 */
[----:B------:R-:W2:Y:S04]  /*0110*/  LDG.E R15, desc[UR4][R8.64+0x4] ;  /* 0x00000404080f7981 */ /* 0x000ea8000c1e1900 */
[----:B------:R-:W2:Y:S02]  /*0120*/  LDG.E R17, desc[UR4][R6.64+0x4] ;  /* 0x0000040406117981 */ /* 0x000ea4000c1e1900 */
[----:B--2---:R-:W-:-:S05]  /*0130*/  FFMA R15, R0, R15, R17 ;  /* 0x0000000f000f7223 */ /* 0x004fca0000000011 */
[----:B------:R2:W-:Y:S04]  /*0140*/  STG.E desc[UR4][R2.64+0x4], R15 ;  /* 0x0000040f02007986 */ /* 0x0005e8000c101904 */
[----:B------:R-:W3:Y:S04]  /*0150*/  LDG.E R0, desc[UR4][R4.64+0x8] ;  /* 0x0000080404007981 */ /* 0x000ee8000c1e1900 */
[----:B0-----:R-:W3:Y:S04]  /*0160*/  LDG.E R11, desc[UR4][R8.64+0x8] ;  /* 0x00000804080b7981 */ /* 0x001ee8000c1e1900 */
[----:B------:R-:W3:Y:S02]  /*0170*/  LDG.E R17, desc[UR4][R6.64+0x8] ;  /* 0x0000080406117981 */ /* 0x000ee4000c1e1900 */
[----:B---3--:R-:W-:-:S05]  /*0180*/  FFMA R11, R0, R11, -R17 ;  /* 0x0000000b000b7223 */ /* 0x008fca0000000811 */
[----:B------:R0:W-:Y:S04]  /*0190*/  STG.E desc[UR4][R2.64+0x8], R11 ;  /* 0x0000080b02007986 */ /* 0x0001e8000c101904 */
[----:B-1----:R-:W3:Y:S04]  /*01a0*/  LDG.E R13, desc[UR4][R8.64+0xc] ;  /* 0x00000c04080d7981 */ /* 0x002ee8000c1e1900 */
[----:B------:R-:W3:Y:S04]  /*01b0*/  LDG.E R10, desc[UR4][R6.64+0xc] ;  /* 0x00000c04060a7981 */ /* 0x000ee8000c1e1900 */
[----:B------:R-:W4:Y:S01]  /*01c0*/  LDG.E R0, desc[UR4][R4.64+0xc] ;  /* 0x00000c0404007981 */ /* 0x000f22000c1e1900 */
[----:B---3--:R-:W-:-:S04]  /*01d0*/  FMUL R17, R13, R10 ;  /* 0x0000000a0d117220 */ /* 0x008fc80000400000 */
[----:B----4-:R-:W-:-:S05]  /*01e0*/  FFMA R17, R0, R13, -R17 ;  /* 0x0000000d00117223 */ /* 0x010fca0000000811 */
[----:B------:R-:W-:Y:S04]  /*01f0*/  STG.E desc[UR4][R2.64+0xc], R17 ;  /* 0x00000c1102007986 */ /* 0x000fe8000c101904 */
[----:B------:R-:W2:Y:S04]  /*0200*/  LDG.E R13, desc[UR4][R8.64+0x10] ;  /* 0x00001004080d7981 */ /* 0x000ea8000c1e1900 */
[----:B------:R-:W2:Y:S04]  /*0210*/  LDG.E R10, desc[UR4][R6.64+0x10] ;  /* 0x00001004060a7981 */ /* 0x000ea8000c1e1900 */
[----:B------:R-:W3:Y:S01]  /*0220*/  LDG.E R0, desc[UR4][R4.64+0x10] ;  /* 0x0000100404007981 */ /* 0x000ee2000c1e1900 */
[----:B--2---:R-:W-:-:S04]  /*0230*/  FMUL R15, R13, R10 ;  /* 0x0000000a0d0f7220 */ /* 0x004fc80000400000 */
[----:B---3--:R-:W-:-:S05]  /*0240*/  FFMA R15, R0, R13, R15 ;  /* 0x0000000d000f7223 */ /* 0x008fca000000000f */
[----:B------:R-:W-:Y:S04]  /*0250*/  STG.E desc[UR4][R2.64+0x10], R15 ;  /* 0x0000100f02007986 */ /* 0x000fe8000c101904 */
[----:B------:R-:W2:Y:S01]  /*0260*/  LDG.E R0, desc[UR4][R4.64+0x14] ;  /* 0x0000140404007981 */ /* 0x000ea2000c1e1900 */
[----:B0-----:R-:W-:-:S05]  /*0270*/  HFMA2 R11, -RZ, RZ, 1.4462890625, 4.4140625 ;  /* 0x3dc9446aff0b7431 */ /* 0x001fca00000001ff */
[----:B--2---:R-:W-:-:S04]  /*0280*/  FFMA R11, R0, -R11, 0.2012672126293182373 ;  /* 0x3e4e18fe000b7423 */ /* 0x004fc8000000080b */
[----:B------:R-:W-:-:S04]  /*0290*/  FFMA R11, R0, R11, -0.25727760791778564453 ;  /* 0xbe83b9e4000b7423 */ /* 0x000fc8000000000b */
[----:B------:R-:W-:-:S04]  /*02a0*/  FFMA R11, R0, R11, 0.33402955532073974609 ;  /* 0x3eab05ec000b7423 */ /* 0x000fc8000000000b */
[----:B------:R-:W-:-:S04]  /*02b0*/  FFMA R11, R0, R11, -0.49982827901840209961 ;  /* 0xbeffe97e000b7423 */ /* 0x000fc8000000000b */
[----:B------:R-:W-:-:S04]  /*02c0*/  FFMA R11, R0, R11, 0.99998593330383300781 ;  /* 0x3f7fff14000b7423 */ /* 0x000fc8000000000b */
[----:B------:R-:W-:-:S05]  /*02d0*/  FMUL R11, R0, R11 ;  /* 0x0000000b000b7220 */ /* 0x000fca0000400000 */
[----:B------:R-:W-:Y:S04]  /*02e0*/  STG.E desc[UR4][R2.64+0x14], R11 ;  /* 0x0000140b02007986 */ /* 0x000fe8000c101904 */
[----:B------:R-:W2:Y:S01]  /*02f0*/  LDG.E R0, desc[UR4][R4.64+0x18] ;  /* 0x0000180404007981 */ /* 0x000ea2000c1e1900 */
[----:B------:R-:W-:-:S05]  /*0300*/  MOV R7, 0x3fb8aa3b ;  /* 0x3fb8aa3b00077802 */ /* 0x000fca0000000f00 */
[----:B--2---:R-:W-:-:S04]  /*0310*/  FFMA R6, R0, R7, 0.5 ;  /* 0x3f00000000067423 */ /* 0x004fc80000000007 */
[----:B------:R-:W0:Y:S02]  /*0320*/  FRND.FLOOR R7, R6 ;  /* 0x0000000600077307 */ /* 0x000e240000205000 */
[----:B0-----:R-:W-:-:S04]  /*0330*/  FFMA R0, R7, -0.693145751953125, R0 ;  /* 0xbf31720007007823 */ /* 0x001fc80000000000 */
[----:B------:R-:W-:-:S05]  /*0340*/  FFMA R7, R7, -1.428606765330187045e-06, R0 ;  /* 0xb5bfbe8e07077823 */ /* 0x000fca0000000000 */
[----:B------:R-:W-:Y:S01]  /*0350*/  STG.E desc[UR4][R2.64+0x18], R7 ;  /* 0x0000180702007986 */ /* 0x000fe2000c101904 */
[----:B------:R-:W-:Y:S05]  /*0360*/  EXIT ;  /* 0x000000000000794d */ /* 0x000fea0003800000 */
.L_x_0:
[----:B------:R-:W-:-:S00]  /*0370*/  BRA `(.L_x_0) ;  /* 0xfffffffc00fc7947 */ /* 0x000fc0000383ffff */
[----:B------:R-:W-:-:S00]  /*0380*/  NOP ;  /* 0x0000000000007918 */ /* 0x000fc00000000000 */
[----:B------:R-:W-:-:S00]  /*0390*/  NOP ;  /* 0x0000000000007918 */ /* 0x000fc00000000000 */
[----:B------:R-:W-:-:S00]  /*03a0*/  NOP ;  /* 0x0000000000007918 */ /* 0x000fc00000000000 */
[----:B------:R-:W-:-:S00]  /*03b0*/  NOP ;  /* 0x0000000000007918 */ /* 0x000fc00000000000 */
[----:B------:R-:W-:-:S00]  /*03c0*/  NOP ;  /* 0x0000000000007918 */ /* 0x000fc00000000000 */
[----:B------:R-:W-:-:S00]  /*03d0*/  NOP ;  /* 0x0000000000007918 */ /* 0x000fc00000000000 */
[----:B------:R-:W-:-:S00]  /*03e0*/  NOP ;  /* 0x0000000000007918 */ /* 0x000fc00000000000 */
[----:B------:R-:W-:-:S00]  /*03f0*/  NOP ;  /* 0x0000000000007918 */ /* 0x000fc00000000000 */
.L_x_1:


//--------------------- .nv.shared.reserved.0     --------------------------
	.section	.nv.shared.reserved.0,"aw",@nobits
	.weak		__nv_reservedSMEM_offset_0_alias
	.size		__nv_reservedSMEM_offset_0_alias, 0, 64
	.other		__nv_reservedSMEM_offset_0_alias,@"STO_CUDA_RESERVED_SHARED STV_DEFAULT"
__nv_reservedSMEM_offset_0_alias:
	.zero		0
	.zero		64


//--------------------- .nv.constant0._Z5goGPUPfS_S_S_ --------------------------
	.section	.nv.constant0._Z5goGPUPfS_S_S_,"a",@progbits
	.sectionflags	@""
	.align	4
.nv.constant0._Z5goGPUPfS_S_S_:
	.zero		928


//--------------------- SYMBOLS --------------------------

	.type		.nv.reservedSmem.offset0,@object
	.size		.nv.reservedSmem.offset0,0x4
